//
// Generated by NVIDIA NVVM Compiler
//
// Compiler Build ID: CL-36424714
// Cuda compilation tools, release 13.0, V13.0.88
// Based on NVVM 20.0.0
//

.version 9.0
.target sm_100
.address_size 64

	// .globl	_Z4SumaPiS_S_
.extern .func  (.param .b32 func_retval0) vprintf
(
	.param .b64 vprintf_param_0,
	.param .b64 vprintf_param_1
)
;
.global .align 1 .b8 $str[4] = {37, 100, 10};

.visible .entry _Z4SumaPiS_S_(
	.param .u64 .ptr .align 1 _Z4SumaPiS_S__param_0,
	.param .u64 .ptr .align 1 _Z4SumaPiS_S__param_1,
	.param .u64 .ptr .align 1 _Z4SumaPiS_S__param_2
)
{
	.local .align 8 .b8 	__local_depot0[8];
	.reg .b64 	%SP;
	.reg .b64 	%SPL;
	.reg .b32 	%r<7>;
	.reg .b64 	%rd<15>;

	mov.u64 	%SPL, __local_depot0;
	cvta.local.u64 	%SP, %SPL;
	ld.param.u64 	%rd1, [_Z4SumaPiS_S__param_0];
	ld.param.u64 	%rd2, [_Z4SumaPiS_S__param_1];
	ld.param.u64 	%rd3, [_Z4SumaPiS_S__param_2];
	cvta.to.global.u64 	%rd4, %rd3;
	cvta.to.global.u64 	%rd5, %rd2;
	cvta.to.global.u64 	%rd6, %rd1;
	add.u64 	%rd7, %SP, 0;
	add.u64 	%rd8, %SPL, 0;
	mov.u32 	%r1, %tid.x;
	mul.wide.u32 	%rd9, %r1, 4;
	add.s64 	%rd10, %rd6, %rd9;
	ld.global.u32 	%r2, [%rd10];
	add.s64 	%rd11, %rd5, %rd9;
	ld.global.u32 	%r3, [%rd11];
	add.s32 	%r4, %r3, %r2;
	add.s64 	%rd12, %rd4, %rd9;
	st.global.u32 	[%rd12], %r4;
	st.local.u32 	[%rd8], %r4;
	mov.u64 	%rd13, $str;
	cvta.global.u64 	%rd14, %rd13;
	{ // callseq 0, 0
	.param .b64 param0;
	st.param.b64 	[param0], %rd14;
	.param .b64 param1;
	st.param.b64 	[param1], %rd7;
	.param .b32 retval0;
	call.uni (retval0), 
	vprintf, 
	(
	param0, 
	param1
	);
	ld.param.b32 	%r5, [retval0];
	} // callseq 0
	ret;

}


// ===== COMPILED SASS (sm_100) =====

	.target	sm_100

	.elftype	@"ET_EXEC"


//--------------------- .note.nv.tkinfo           --------------------------
	.section	.note.nv.tkinfo,"",@"SHT_NOTE"
	.sectionflags	@"SHF_NOTE_NV_TKINFO"
	.tkinfo
        /*0018*/ 	.word	0x00000002
        /*0030*/ 	.string	""
        /*0030*/ 	.string	"ptxas"
        /*0030*/ 	.string	"Cuda compilation tools, release 13.0, V13.0.88"
        /*0030*/ 	.string	"Build cuda_13.0.r13.0/compiler.36424714_0"
        /*0030*/ 	.string	"-arch sm_100 -m 64 "



//--------------------- .note.nv.cuinfo           --------------------------
	.section	.note.nv.cuinfo,"",@"SHT_NOTE"
	.sectionflags	@"SHF_NOTE_NV_CUINFO"
        /*0018*/ 	.short	0x0002
        /*001a*/ 	.short	0x0064
        /*001c*/ 	.short	0x0082
	.zero		2


//--------------------- .nv.info                  --------------------------
	.section	.nv.info,"",@"SHT_CUDA_INFO"
	.align	4


	//----- nvinfo : EIATTR_REGCOUNT
	.align		4
        /*0000*/ 	.byte	0x04, 0x2f
        /*0002*/ 	.short	(.L_2 - .L_1)
	.align		4
.L_1:
        /*0004*/ 	.word	index@(_Z4SumaPiS_S_)
        /*0008*/ 	.word	0x00000018


	//----- nvinfo : EIATTR_FRAME_SIZE
	.align		4
.L_2:
        /*000c*/ 	.byte	0x04, 0x11
        /*000e*/ 	.short	(.L_4 - .L_3)
	.align		4
.L_3:
        /*0010*/ 	.word	index@(_Z4SumaPiS_S_)
        /*0014*/ 	.word	0x00000008


	//----- nvinfo : EIATTR_MIN_STACK_SIZE
	.align		4
.L_4:
        /*0018*/ 	.byte	0x04, 0x12
        /*001a*/ 	.short	(.L_6 - .L_5)
	.align		4
.L_5:
        /*001c*/ 	.word	index@(_Z4SumaPiS_S_)
        /*0020*/ 	.word	0x00000008
.L_6:


//--------------------- .nv.compat                --------------------------
	.section	.nv.compat,"",@"SHT_CUDA_COMPAT_INFO"
	.align	4
        /*0000*/ 	.byte	0x02, 0x09, 0x00, 0x00, 0x02, 0x02, 0x01, 0x00, 0x02, 0x05, 0x05, 0x00, 0x03, 0x07, 0x01, 0x01
        /*0010*/ 	.byte	0x02, 0x03, 0x00, 0x00, 0x02, 0x06, 0x01, 0x00, 0x04, 0x0b, 0x08, 0x00, 0x09, 0x00, 0x00, 0x00
        /*0020*/ 	.byte	0x00, 0x00, 0x00, 0x00


//--------------------- .nv.info._Z4SumaPiS_S_    --------------------------
	.section	.nv.info._Z4SumaPiS_S_,"",@"SHT_CUDA_INFO"
	.sectionflags	@""
	.align	4


	//----- nvinfo : EIATTR_CUDA_API_VERSION
	.align		4
        /*0000*/ 	.byte	0x04, 0x37
        /*0002*/ 	.short	(.L_8 - .L_7)
.L_7:
        /*0004*/ 	.word	0x00000082


	//----- nvinfo : EIATTR_KPARAM_INFO
	.align		4
.L_8:
        /*0008*/ 	.byte	0x04, 0x17
        /*000a*/ 	.short	(.L_10 - .L_9)
.L_9:
        /*000c*/ 	.word	0x00000000
        /*0010*/ 	.short	0x0002
        /*0012*/ 	.short	0x0010
        /*0014*/ 	.byte	0x00, 0xf5, 0x21, 0x00


	//----- nvinfo : EIATTR_KPARAM_INFO
	.align		4
.L_10:
        /*0018*/ 	.byte	0x04, 0x17
        /*001a*/ 	.short	(.L_12 - .L_11)
.L_11:
        /*001c*/ 	.word	0x00000000
        /*0020*/ 	.short	0x0001
        /*0022*/ 	.short	0x0008
        /*0024*/ 	.byte	0x00, 0xf5, 0x21, 0x00


	//----- nvinfo : EIATTR_KPARAM_INFO
	.align		4
.L_12:
        /*0028*/ 	.byte	0x04, 0x17
        /*002a*/ 	.short	(.L_14 - .L_13)
.L_13:
        /*002c*/ 	.word	0x00000000
        /*0030*/ 	.short	0x0000
        /*0032*/ 	.short	0x0000
        /*0034*/ 	.byte	0x00, 0xf5, 0x21, 0x00


	//----- nvinfo : EIATTR_SPARSE_MMA_MASK
	.align		4
.L_14:
        /*0038*/ 	.byte	0x03, 0x50
        /*003a*/ 	.short	0x0000


	//----- nvinfo : EIATTR_MAXREG_COUNT
	.align		4
        /*003c*/ 	.byte	0x03, 0x1b
        /*003e*/ 	.short	0x00ff


	//----- nvinfo : EIATTR_EXTERNS
	.align		4
        /*0040*/ 	.byte	0x04, 0x0f
        /*0042*/ 	.short	(.L_16 - .L_15)


	//   ....[0]....
	.align		4
.L_15:
        /*0044*/ 	.word	index@(vprintf)


	//----- nvinfo : EIATTR_MERCURY_ISA_VERSION
	.align		4
.L_16:
        /*0048*/ 	.byte	0x03, 0x5f
        /*004a*/ 	.short	0x0101


	//----- nvinfo : EIATTR_VRC_CTA_INIT_COUNT
	.align		4
        /*004c*/ 	.byte	0x02, 0x4a
	.zero		1
	.zero		1


	//----- nvinfo : EIATTR_SYSCALL_OFFSETS
	.align		4
        /*0050*/ 	.byte	0x04, 0x46
        /*0052*/ 	.short	(.L_18 - .L_17)


	//   ....[0]....
.L_17:
        /*0054*/ 	.word	0x00000190


	//----- nvinfo : EIATTR_EXIT_INSTR_OFFSETS
	.align		4
.L_18:
        /*0058*/ 	.byte	0x04, 0x1c
        /*005a*/ 	.short	(.L_20 - .L_19)


	//   ....[0]....
.L_19:
        /*005c*/ 	.word	0x000001a0


	//----- nvinfo : EIATTR_CBANK_PARAM_SIZE
	.align		4
.L_20:
        /*0060*/ 	.byte	0x03, 0x19
        /*0062*/ 	.short	0x0018


	//----- nvinfo : EIATTR_PARAM_CBANK
	.align		4
        /*0064*/ 	.byte	0x04, 0x0a
        /*0066*/ 	.short	(.L_22 - .L_21)
	.align		4
.L_21:
        /*0068*/ 	.word	index@(.nv.constant0._Z4SumaPiS_S_)
        /*006c*/ 	.short	0x0380
        /*006e*/ 	.short	0x0018


	//----- nvinfo : EIATTR_SW_WAR
	.align		4
.L_22:
        /*0070*/ 	.byte	0x04, 0x36
        /*0072*/ 	.short	(.L_24 - .L_23)
.L_23:
        /*0074*/ 	.word	0x00000008
.L_24:


//--------------------- .nv.callgraph             --------------------------
	.section	.nv.callgraph,"",@"SHT_CUDA_CALLGRAPH"
	.align	4
	.sectionentsize	8
	.align		4
        /*0000*/ 	.word	0x00000000
	.align		4
        /*0004*/ 	.word	0xffffffff
	.align		4
        /*0008*/ 	.word	index@(_Z4SumaPiS_S_)
	.align		4
        /*000c*/ 	.word	index@(vprintf)
	.align		4
        /*0010*/ 	.word	0x00000000
	.align		4
        /*0014*/ 	.word	0xfffffffe
	.align		4
        /*0018*/ 	.word	0x00000000
	.align		4
        /*001c*/ 	.word	0xfffffffd
	.align		4
        /*0020*/ 	.word	0x00000000
	.align		4
        /*0024*/ 	.word	0xfffffffc


//--------------------- .nv.constant4             --------------------------
	.section	.nv.constant4,"a",@progbits
	.align	8
	.align		8
.nv.constant4:
        /*0000*/ 	.dword	vprintf
	.align		8
        /*0008*/ 	.dword	$str


//--------------------- .text._Z4SumaPiS_S_       --------------------------
	.section	.text._Z4SumaPiS_S_,"ax",@progbits
	.align	128
        .global         _Z4SumaPiS_S_
        .type           _Z4SumaPiS_S_,@function
        .size           _Z4SumaPiS_S_,(.L_x_2 - _Z4SumaPiS_S_)
        .other          _Z4SumaPiS_S_,@"STO_CUDA_ENTRY STV_DEFAULT"
_Z4SumaPiS_S_:
.text._Z4SumaPiS_S_:
[----:B------:R-:W0:Y:S01]  /*0000*/  LDC R1, c[0x0][0x37c] ;  /* 0x0000df00ff017b82 */ /* 0x000e220000000800 */
[----:B------:R-:W1:Y:S07]  /*0010*/  S2R R9, SR_TID.X ;  /* 0x0000000000097919 */ /* 0x000e6e0000002100 */
[----:B------:R-:W1:Y:S01]  /*0020*/  LDC.64 R6, c[0x0][0x388] ;  /* 0x0000e200ff067b82 */ /* 0x000e620000000a00 */
[----:B------:R-:W2:Y:S01]  /*0030*/  LDCU.64 UR4, c[0x0][0x358] ;  /* 0x00006b00ff0477ac */ /* 0x000ea20008000a00 */
[----:B0-----:R-:W-:-:S06]  /*0040*/  IADD3 R1, PT, PT, R1, -0x8, RZ ;  /* 0xfffffff801017810 */ /* 0x001fcc0007ffe0ff */
[----:B------:R-:W0:Y:S08]  /*0050*/  LDC.64 R4, c[0x0][0x380] ;  /* 0x0000e000ff047b82 */ /* 0x000e300000000a00 */
[----:B------:R-:W3:Y:S01]  /*0060*/  LDC.64 R2, c[0x0][0x390] ;  /* 0x0000e400ff027b82 */ /* 0x000ee20000000a00 */
[----:B------:R-:W4:Y:S01]  /*0070*/  LDCU UR6, c[0x0][0x2f8] ;  /* 0x00005f00ff0677ac */ /* 0x000f220008000800 */
[----:B------:R-:W5:Y:S01]  /*0080*/  LDCU.64 UR8, c[0x4][0x8] ;  /* 0x01000100ff0877ac */ /* 0x000f620008000a00 */
[----:B-1----:R-:W-:-:S04]  /*0090*/  IMAD.WIDE.U32 R6, R9, 0x4, R6 ;  /* 0x0000000409067825 */ /* 0x002fc800078e0006 */
[C---:B0-----:R-:W-:Y:S02]  /*00a0*/  IMAD.WIDE.U32 R4, R9.reuse, 0x4, R4 ;  /* 0x0000000409047825 */ /* 0x041fe400078e0004 */
[----:B--2---:R4:W2:Y:S04]  /*00b0*/  LDG.E R7, desc[UR4][R6.64] ;  /* 0x0000000406077981 */ /* 0x0048a8000c1e1900 */
[----:B------:R5:W2:Y:S01]  /*00c0*/  LDG.E R0, desc[UR4][R4.64] ;  /* 0x0000000404007981 */ /* 0x000aa2000c1e1900 */
[----:B------:R-:W-:Y:S01]  /*00d0*/  MOV R8, 0x0 ;  /* 0x0000000000087802 */ /* 0x000fe20000000f00 */
[----:B---3--:R-:W-:-:S05]  /*00e0*/  IMAD.WIDE.U32 R2, R9, 0x4, R2 ;  /* 0x0000000409027825 */ /* 0x008fca00078e0002 */
[----:B------:R-:W0:Y:S01]  /*00f0*/  LDC.64 R8, c[0x4][R8] ;  /* 0x0100000008087b82 */ /* 0x000e220000000a00 */
[----:B----4-:R-:W-:Y:S01]  /*0100*/  IADD3 R6, P0, PT, R1, UR6, RZ ;  /* 0x0000000601067c10 */ /* 0x010fe2000ff1e0ff */
[----:B-----5:R-:W-:Y:S01]  /*0110*/  IMAD.U32 R4, RZ, RZ, UR8 ;  /* 0x00000008ff047e24 */ /* 0x020fe2000f8e00ff */
[----:B------:R-:W-:Y:S02]  /*0120*/  MOV R5, UR9 ;  /* 0x0000000900057c02 */ /* 0x000fe40008000f00 */
[----:B--2---:R-:W-:-:S05]  /*0130*/  IADD3 R0, PT, PT, R0, R7, RZ ;  /* 0x0000000700007210 */ /* 0x004fca0007ffe0ff */
[----:B------:R1:W-:Y:S04]  /*0140*/  STL [R1], R0 ;  /* 0x0000000001007387 */ /* 0x0003e80000100800 */
[----:B------:R1:W-:Y:S01]  /*0150*/  STG.E desc[UR4][R2.64], R0 ;  /* 0x0000000002007986 */ /* 0x0003e2000c101904 */
[----:B------:R-:W2:Y:S02]  /*0160*/  LDCU UR4, c[0x0][0x2fc] ;  /* 0x00005f80ff0477ac */ /* 0x000ea40008000800 */
[----:B012---:R-:W-:-:S07]  /*0170*/  IMAD.X R7, RZ, RZ, UR4, P0 ;  /* 0x00000004ff077e24 */ /* 0x007fce00080e06ff */
[----:B------:R-:W-:-:S07]  /*0180*/  LEPC R20, `(.L_x_0) ;  /* 0x000000001014794e */ /* 0x000fce0000000000 */
[----:B------:R-:W-:Y:S05]  /*0190*/  CALL.ABS.NOINC R8 ;  /* 0x0000000008007343 */ /* 0x000fea0003c00000 */
.L_x_0:
[----:B------:R-:W-:Y:S05]  /*01a0*/  EXIT ;  /* 0x000000000000794d */ /* 0x000fea0003800000 */
.L_x_1:
[----:B------:R-:W-:-:S00]  /*01b0*/  BRA `(.L_x_1) ;  /* 0xfffffffc00fc7947 */ /* 0x000fc0000383ffff */
[----:B------:R-:W-:-:S00]  /*01c0*/  NOP ;  /* 0x0000000000007918 */ /* 0x000fc00000000000 */
        /* <DEDUP_REMOVED lines=11> */
.L_x_2:


//--------------------- .nv.global.init           --------------------------
	.section	.nv.global.init,"aw",@progbits
.nv.global.init:
	.type		$str,@object
	.size		$str,(.L_0 - $str)
$str:
        /*0000*/ 	.byte	0x25, 0x64, 0x0a, 0x00
.L_0:


//--------------------- .nv.shared.reserved.0     --------------------------
	.section	.nv.shared.reserved.0,"aw",@nobits
	.weak		__nv_reservedSMEM_offset_0_alias
	.size		__nv_reservedSMEM_offset_0_alias, 0, 64
	.other		__nv_reservedSMEM_offset_0_alias,@"STO_CUDA_RESERVED_SHARED STV_DEFAULT"
__nv_reservedSMEM_offset_0_alias:
	.zero		0
	.zero		64


//--------------------- .nv.constant0._Z4SumaPiS_S_ --------------------------
	.section	.nv.constant0._Z4SumaPiS_S_,"a",@progbits
	.sectionflags	@""
	.align	4
.nv.constant0._Z4SumaPiS_S_:
	.zero		920


//--------------------- SYMBOLS --------------------------

	.type		.nv.reservedSmem.offset0,@object
	.size		.nv.reservedSmem.offset0,0x4
	.type		vprintf,@function
